//
// Generated by NVIDIA NVVM Compiler
//
// Compiler Build ID: CL-36424714
// Cuda compilation tools, release 13.0, V13.0.88
// Based on NVVM 20.0.0
//

.version 9.0
.target sm_100
.address_size 64

	// .globl	_Z11queryKernelPjjPKjjS_jj

.visible .entry _Z11queryKernelPjjPKjjS_jj(
	.param .u64 .ptr .align 1 _Z11queryKernelPjjPKjjS_jj_param_0,
	.param .u32 _Z11queryKernelPjjPKjjS_jj_param_1,
	.param .u64 .ptr .align 1 _Z11queryKernelPjjPKjjS_jj_param_2,
	.param .u32 _Z11queryKernelPjjPKjjS_jj_param_3,
	.param .u64 .ptr .align 1 _Z11queryKernelPjjPKjjS_jj_param_4,
	.param .u32 _Z11queryKernelPjjPKjjS_jj_param_5,
	.param .u32 _Z11queryKernelPjjPKjjS_jj_param_6
)
{
	.reg .pred 	%p<19>;
	.reg .b32 	%r<191>;
	.reg .b64 	%rd<139>;

	ld.param.u64 	%rd12, [_Z11queryKernelPjjPKjjS_jj_param_0];
	ld.param.u32 	%r40, [_Z11queryKernelPjjPKjjS_jj_param_1];
	ld.param.u64 	%rd13, [_Z11queryKernelPjjPKjjS_jj_param_2];
	ld.param.u32 	%r41, [_Z11queryKernelPjjPKjjS_jj_param_3];
	ld.param.u64 	%rd11, [_Z11queryKernelPjjPKjjS_jj_param_4];
	ld.param.u32 	%r42, [_Z11queryKernelPjjPKjjS_jj_param_5];
	cvta.to.global.u64 	%rd1, %rd12;
	cvta.to.global.u64 	%rd2, %rd13;
	mov.u32 	%r43, %tid.x;
	mov.u32 	%r44, %ctaid.x;
	mov.u32 	%r45, %ntid.x;
	mad.lo.s32 	%r1, %r44, %r45, %r43;
	setp.ge.u32 	%p1, %r1, %r40;
	@%p1 bra 	$L__BB0_19;
	setp.eq.s32 	%p2, %r41, 0;
	mov.b32 	%r184, -1;
	@%p2 bra 	$L__BB0_14;
	cvt.u64.u32 	%rd3, %r1;
	and.b32  	%r2, %r41, 15;
	setp.lt.u32 	%p3, %r41, 16;
	mov.b32 	%r184, -1;
	mov.b32 	%r174, 0;
	@%p3 bra 	$L__BB0_5;
	and.b32  	%r174, %r41, -16;
	neg.s32 	%r185, %r174;
	add.s64 	%rd138, %rd2, 32;
	mov.b32 	%r184, -1;
$L__BB0_4:
	.pragma "nounroll";
	ld.global.nc.u32 	%r51, [%rd138+-32];
	mul.lo.s32 	%r52, %r51, %r40;
	cvt.u64.u32 	%rd14, %r52;
	add.s64 	%rd15, %rd14, %rd3;
	shl.b64 	%rd16, %rd15, 2;
	add.s64 	%rd17, %rd1, %rd16;
	ld.global.nc.u32 	%r53, [%rd17];
	and.b32  	%r54, %r53, %r184;
	ld.global.nc.u32 	%r55, [%rd138+-28];
	mul.lo.s32 	%r56, %r55, %r40;
	cvt.u64.u32 	%rd18, %r56;
	add.s64 	%rd19, %rd18, %rd3;
	shl.b64 	%rd20, %rd19, 2;
	add.s64 	%rd21, %rd1, %rd20;
	ld.global.nc.u32 	%r57, [%rd21];
	and.b32  	%r58, %r57, %r54;
	ld.global.nc.u32 	%r59, [%rd138+-24];
	mul.lo.s32 	%r60, %r59, %r40;
	cvt.u64.u32 	%rd22, %r60;
	add.s64 	%rd23, %rd22, %rd3;
	shl.b64 	%rd24, %rd23, 2;
	add.s64 	%rd25, %rd1, %rd24;
	ld.global.nc.u32 	%r61, [%rd25];
	and.b32  	%r62, %r61, %r58;
	ld.global.nc.u32 	%r63, [%rd138+-20];
	mul.lo.s32 	%r64, %r63, %r40;
	cvt.u64.u32 	%rd26, %r64;
	add.s64 	%rd27, %rd26, %rd3;
	shl.b64 	%rd28, %rd27, 2;
	add.s64 	%rd29, %rd1, %rd28;
	ld.global.nc.u32 	%r65, [%rd29];
	and.b32  	%r66, %r65, %r62;
	ld.global.nc.u32 	%r67, [%rd138+-16];
	mul.lo.s32 	%r68, %r67, %r40;
	cvt.u64.u32 	%rd30, %r68;
	add.s64 	%rd31, %rd30, %rd3;
	shl.b64 	%rd32, %rd31, 2;
	add.s64 	%rd33, %rd1, %rd32;
	ld.global.nc.u32 	%r69, [%rd33];
	and.b32  	%r70, %r69, %r66;
	ld.global.nc.u32 	%r71, [%rd138+-12];
	mul.lo.s32 	%r72, %r71, %r40;
	cvt.u64.u32 	%rd34, %r72;
	add.s64 	%rd35, %rd34, %rd3;
	shl.b64 	%rd36, %rd35, 2;
	add.s64 	%rd37, %rd1, %rd36;
	ld.global.nc.u32 	%r73, [%rd37];
	and.b32  	%r74, %r73, %r70;
	ld.global.nc.u32 	%r75, [%rd138+-8];
	mul.lo.s32 	%r76, %r75, %r40;
	cvt.u64.u32 	%rd38, %r76;
	add.s64 	%rd39, %rd38, %rd3;
	shl.b64 	%rd40, %rd39, 2;
	add.s64 	%rd41, %rd1, %rd40;
	ld.global.nc.u32 	%r77, [%rd41];
	and.b32  	%r78, %r77, %r74;
	ld.global.nc.u32 	%r79, [%rd138+-4];
	mul.lo.s32 	%r80, %r79, %r40;
	cvt.u64.u32 	%rd42, %r80;
	add.s64 	%rd43, %rd42, %rd3;
	shl.b64 	%rd44, %rd43, 2;
	add.s64 	%rd45, %rd1, %rd44;
	ld.global.nc.u32 	%r81, [%rd45];
	and.b32  	%r82, %r81, %r78;
	ld.global.nc.u32 	%r83, [%rd138];
	mul.lo.s32 	%r84, %r83, %r40;
	cvt.u64.u32 	%rd46, %r84;
	add.s64 	%rd47, %rd46, %rd3;
	shl.b64 	%rd48, %rd47, 2;
	add.s64 	%rd49, %rd1, %rd48;
	ld.global.nc.u32 	%r85, [%rd49];
	and.b32  	%r86, %r85, %r82;
	ld.global.nc.u32 	%r87, [%rd138+4];
	mul.lo.s32 	%r88, %r87, %r40;
	cvt.u64.u32 	%rd50, %r88;
	add.s64 	%rd51, %rd50, %rd3;
	shl.b64 	%rd52, %rd51, 2;
	add.s64 	%rd53, %rd1, %rd52;
	ld.global.nc.u32 	%r89, [%rd53];
	and.b32  	%r90, %r89, %r86;
	ld.global.nc.u32 	%r91, [%rd138+8];
	mul.lo.s32 	%r92, %r91, %r40;
	cvt.u64.u32 	%rd54, %r92;
	add.s64 	%rd55, %rd54, %rd3;
	shl.b64 	%rd56, %rd55, 2;
	add.s64 	%rd57, %rd1, %rd56;
	ld.global.nc.u32 	%r93, [%rd57];
	and.b32  	%r94, %r93, %r90;
	ld.global.nc.u32 	%r95, [%rd138+12];
	mul.lo.s32 	%r96, %r95, %r40;
	cvt.u64.u32 	%rd58, %r96;
	add.s64 	%rd59, %rd58, %rd3;
	shl.b64 	%rd60, %rd59, 2;
	add.s64 	%rd61, %rd1, %rd60;
	ld.global.nc.u32 	%r97, [%rd61];
	and.b32  	%r98, %r97, %r94;
	ld.global.nc.u32 	%r99, [%rd138+16];
	mul.lo.s32 	%r100, %r99, %r40;
	cvt.u64.u32 	%rd62, %r100;
	add.s64 	%rd63, %rd62, %rd3;
	shl.b64 	%rd64, %rd63, 2;
	add.s64 	%rd65, %rd1, %rd64;
	ld.global.nc.u32 	%r101, [%rd65];
	and.b32  	%r102, %r101, %r98;
	ld.global.nc.u32 	%r103, [%rd138+20];
	mul.lo.s32 	%r104, %r103, %r40;
	cvt.u64.u32 	%rd66, %r104;
	add.s64 	%rd67, %rd66, %rd3;
	shl.b64 	%rd68, %rd67, 2;
	add.s64 	%rd69, %rd1, %rd68;
	ld.global.nc.u32 	%r105, [%rd69];
	and.b32  	%r106, %r105, %r102;
	ld.global.nc.u32 	%r107, [%rd138+24];
	mul.lo.s32 	%r108, %r107, %r40;
	cvt.u64.u32 	%rd70, %r108;
	add.s64 	%rd71, %rd70, %rd3;
	shl.b64 	%rd72, %rd71, 2;
	add.s64 	%rd73, %rd1, %rd72;
	ld.global.nc.u32 	%r109, [%rd73];
	and.b32  	%r110, %r109, %r106;
	ld.global.nc.u32 	%r111, [%rd138+28];
	mul.lo.s32 	%r112, %r111, %r40;
	cvt.u64.u32 	%rd74, %r112;
	add.s64 	%rd75, %rd74, %rd3;
	shl.b64 	%rd76, %rd75, 2;
	add.s64 	%rd77, %rd1, %rd76;
	ld.global.nc.u32 	%r113, [%rd77];
	and.b32  	%r184, %r113, %r110;
	add.s32 	%r185, %r185, 16;
	add.s64 	%rd138, %rd138, 64;
	setp.eq.s32 	%p4, %r185, 0;
	@%p4 bra 	$L__BB0_5;
	bra.uni 	$L__BB0_4;
$L__BB0_5:
	setp.eq.s32 	%p5, %r2, 0;
	@%p5 bra 	$L__BB0_14;
	and.b32  	%r8, %r41, 7;
	setp.lt.u32 	%p6, %r2, 8;
	@%p6 bra 	$L__BB0_8;
	mul.wide.u32 	%rd78, %r174, 4;
	add.s64 	%rd79, %rd2, %rd78;
	ld.global.nc.u32 	%r115, [%rd79];
	mul.lo.s32 	%r116, %r115, %r40;
	cvt.u64.u32 	%rd80, %r116;
	add.s64 	%rd81, %rd80, %rd3;
	shl.b64 	%rd82, %rd81, 2;
	add.s64 	%rd83, %rd1, %rd82;
	ld.global.nc.u32 	%r117, [%rd83];
	ld.global.nc.u32 	%r118, [%rd79+4];
	mul.lo.s32 	%r119, %r118, %r40;
	cvt.u64.u32 	%rd84, %r119;
	add.s64 	%rd85, %rd84, %rd3;
	shl.b64 	%rd86, %rd85, 2;
	add.s64 	%rd87, %rd1, %rd86;
	ld.global.nc.u32 	%r120, [%rd87];
	and.b32  	%r121, %r117, %r120;
	ld.global.nc.u32 	%r122, [%rd79+8];
	mul.lo.s32 	%r123, %r122, %r40;
	cvt.u64.u32 	%rd88, %r123;
	add.s64 	%rd89, %rd88, %rd3;
	shl.b64 	%rd90, %rd89, 2;
	add.s64 	%rd91, %rd1, %rd90;
	ld.global.nc.u32 	%r124, [%rd91];
	and.b32  	%r125, %r121, %r124;
	ld.global.nc.u32 	%r126, [%rd79+12];
	mul.lo.s32 	%r127, %r126, %r40;
	cvt.u64.u32 	%rd92, %r127;
	add.s64 	%rd93, %rd92, %rd3;
	shl.b64 	%rd94, %rd93, 2;
	add.s64 	%rd95, %rd1, %rd94;
	ld.global.nc.u32 	%r128, [%rd95];
	and.b32  	%r129, %r125, %r128;
	ld.global.nc.u32 	%r130, [%rd79+16];
	mul.lo.s32 	%r131, %r130, %r40;
	cvt.u64.u32 	%rd96, %r131;
	add.s64 	%rd97, %rd96, %rd3;
	shl.b64 	%rd98, %rd97, 2;
	add.s64 	%rd99, %rd1, %rd98;
	ld.global.nc.u32 	%r132, [%rd99];
	and.b32  	%r133, %r129, %r132;
	ld.global.nc.u32 	%r134, [%rd79+20];
	mul.lo.s32 	%r135, %r134, %r40;
	cvt.u64.u32 	%rd100, %r135;
	add.s64 	%rd101, %rd100, %rd3;
	shl.b64 	%rd102, %rd101, 2;
	add.s64 	%rd103, %rd1, %rd102;
	ld.global.nc.u32 	%r136, [%rd103];
	and.b32  	%r137, %r133, %r136;
	ld.global.nc.u32 	%r138, [%rd79+24];
	mul.lo.s32 	%r139, %r138, %r40;
	cvt.u64.u32 	%rd104, %r139;
	add.s64 	%rd105, %rd104, %rd3;
	shl.b64 	%rd106, %rd105, 2;
	add.s64 	%rd107, %rd1, %rd106;
	ld.global.nc.u32 	%r140, [%rd107];
	and.b32  	%r141, %r137, %r140;
	ld.global.nc.u32 	%r142, [%rd79+28];
	mul.lo.s32 	%r143, %r142, %r40;
	cvt.u64.u32 	%rd108, %r143;
	add.s64 	%rd109, %rd108, %rd3;
	shl.b64 	%rd110, %rd109, 2;
	add.s64 	%rd111, %rd1, %rd110;
	ld.global.nc.u32 	%r144, [%rd111];
	and.b32  	%r145, %r141, %r144;
	and.b32  	%r184, %r145, %r184;
	add.s32 	%r174, %r174, 8;
$L__BB0_8:
	setp.eq.s32 	%p7, %r8, 0;
	@%p7 bra 	$L__BB0_14;
	and.b32  	%r14, %r41, 3;
	setp.lt.u32 	%p8, %r8, 4;
	@%p8 bra 	$L__BB0_11;
	mul.wide.u32 	%rd112, %r174, 4;
	add.s64 	%rd113, %rd2, %rd112;
	ld.global.nc.u32 	%r147, [%rd113];
	mul.lo.s32 	%r148, %r147, %r40;
	cvt.u64.u32 	%rd114, %r148;
	add.s64 	%rd115, %rd114, %rd3;
	shl.b64 	%rd116, %rd115, 2;
	add.s64 	%rd117, %rd1, %rd116;
	ld.global.nc.u32 	%r149, [%rd117];
	ld.global.nc.u32 	%r150, [%rd113+4];
	mul.lo.s32 	%r151, %r150, %r40;
	cvt.u64.u32 	%rd118, %r151;
	add.s64 	%rd119, %rd118, %rd3;
	shl.b64 	%rd120, %rd119, 2;
	add.s64 	%rd121, %rd1, %rd120;
	ld.global.nc.u32 	%r152, [%rd121];
	and.b32  	%r153, %r149, %r152;
	ld.global.nc.u32 	%r154, [%rd113+8];
	mul.lo.s32 	%r155, %r154, %r40;
	cvt.u64.u32 	%rd122, %r155;
	add.s64 	%rd123, %rd122, %rd3;
	shl.b64 	%rd124, %rd123, 2;
	add.s64 	%rd125, %rd1, %rd124;
	ld.global.nc.u32 	%r156, [%rd125];
	and.b32  	%r157, %r153, %r156;
	ld.global.nc.u32 	%r158, [%rd113+12];
	mul.lo.s32 	%r159, %r158, %r40;
	cvt.u64.u32 	%rd126, %r159;
	add.s64 	%rd127, %rd126, %rd3;
	shl.b64 	%rd128, %rd127, 2;
	add.s64 	%rd129, %rd1, %rd128;
	ld.global.nc.u32 	%r160, [%rd129];
	and.b32  	%r161, %r157, %r160;
	and.b32  	%r184, %r161, %r184;
	add.s32 	%r174, %r174, 4;
$L__BB0_11:
	setp.eq.s32 	%p9, %r14, 0;
	@%p9 bra 	$L__BB0_14;
	mul.wide.u32 	%rd130, %r174, 4;
	add.s64 	%rd137, %rd2, %rd130;
	neg.s32 	%r182, %r14;
$L__BB0_13:
	.pragma "nounroll";
	ld.global.nc.u32 	%r162, [%rd137];
	mul.lo.s32 	%r163, %r162, %r40;
	cvt.u64.u32 	%rd131, %r163;
	add.s64 	%rd132, %rd131, %rd3;
	shl.b64 	%rd133, %rd132, 2;
	add.s64 	%rd134, %rd1, %rd133;
	ld.global.nc.u32 	%r164, [%rd134];
	and.b32  	%r184, %r164, %r184;
	add.s64 	%rd137, %rd137, 4;
	add.s32 	%r182, %r182, 1;
	setp.ne.s32 	%p10, %r182, 0;
	@%p10 bra 	$L__BB0_13;
$L__BB0_14:
	shl.b32 	%r26, %r42, 3;
	setp.eq.s32 	%p11, %r26, 0;
	setp.eq.s32 	%p12, %r184, 0;
	or.pred  	%p13, %p11, %p12;
	@%p13 bra 	$L__BB0_19;
	shl.b32 	%r167, %r1, 3;
	add.s32 	%r168, %r167, 8;
	mul.lo.s32 	%r169, %r168, %r42;
	or.b32  	%r27, %r169, 1;
	mul.lo.s32 	%r28, %r167, %r42;
	cvta.to.global.u64 	%rd8, %rd11;
	mov.b32 	%r190, 0;
	mov.b32 	%r187, 1;
$L__BB0_16:
	and.b32  	%r170, %r184, 1;
	setp.eq.b32 	%p14, %r170, 1;
	not.pred 	%p15, %p14;
	@%p15 bra 	$L__BB0_18;
	sub.s32 	%r171, %r27, %r187;
	add.s32 	%r172, %r190, %r28;
	mul.wide.u32 	%rd135, %r172, 4;
	add.s64 	%rd136, %rd8, %rd135;
	st.global.u32 	[%rd136], %r171;
	add.s32 	%r190, %r190, 1;
$L__BB0_18:
	add.s32 	%r38, %r187, 1;
	setp.lt.u32 	%p16, %r187, %r26;
	setp.gt.u32 	%p17, %r184, 1;
	and.pred  	%p18, %p16, %p17;
	shr.u32 	%r184, %r184, 1;
	mov.u32 	%r187, %r38;
	@%p18 bra 	$L__BB0_16;
$L__BB0_19:
	ret;

}


// ===== COMPILED SASS (sm_100) =====

	.target	sm_100

	.elftype	@"ET_EXEC"


//--------------------- .note.nv.tkinfo           --------------------------
	.section	.note.nv.tkinfo,"",@"SHT_NOTE"
	.sectionflags	@"SHF_NOTE_NV_TKINFO"
	.tkinfo
        /*0018*/ 	.word	0x00000002
        /*0030*/ 	.string	""
        /*0030*/ 	.string	"ptxas"
        /*0030*/ 	.string	"Cuda compilation tools, release 13.0, V13.0.88"
        /*0030*/ 	.string	"Build cuda_13.0.r13.0/compiler.36424714_0"
        /*0030*/ 	.string	"-arch sm_100 -m 64 "



//--------------------- .note.nv.cuinfo           --------------------------
	.section	.note.nv.cuinfo,"",@"SHT_NOTE"
	.sectionflags	@"SHF_NOTE_NV_CUINFO"
        /*0018*/ 	.short	0x0002
        /*001a*/ 	.short	0x0064
        /*001c*/ 	.short	0x0082
	.zero		2


//--------------------- .nv.info                  --------------------------
	.section	.nv.info,"",@"SHT_CUDA_INFO"
	.align	4


	//----- nvinfo : EIATTR_REGCOUNT
	.align		4
        /*0000*/ 	.byte	0x04, 0x2f
        /*0002*/ 	.short	(.L_1 - .L_0)
	.align		4
.L_0:
        /*0004*/ 	.word	index@(_Z11queryKernelPjjPKjjS_jj)
        /*0008*/ 	.word	0x00000020


	//----- nvinfo : EIATTR_FRAME_SIZE
	.align		4
.L_1:
        /*000c*/ 	.byte	0x04, 0x11
        /*000e*/ 	.short	(.L_3 - .L_2)
	.align		4
.L_2:
        /*0010*/ 	.word	index@(_Z11queryKernelPjjPKjjS_jj)
        /*0014*/ 	.word	0x00000000


	//----- nvinfo : EIATTR_MIN_STACK_SIZE
	.align		4
.L_3:
        /*0018*/ 	.byte	0x04, 0x12
        /*001a*/ 	.short	(.L_5 - .L_4)
	.align		4
.L_4:
        /*001c*/ 	.word	index@(_Z11queryKernelPjjPKjjS_jj)
        /*0020*/ 	.word	0x00000000
.L_5:


//--------------------- .nv.compat                --------------------------
	.section	.nv.compat,"",@"SHT_CUDA_COMPAT_INFO"
	.align	4
        /*0000*/ 	.byte	0x02, 0x09, 0x00, 0x00, 0x02, 0x02, 0x01, 0x00, 0x02, 0x05, 0x05, 0x00, 0x03, 0x07, 0x01, 0x01
        /*0010*/ 	.byte	0x02, 0x03, 0x00, 0x00, 0x02, 0x06, 0x01, 0x00, 0x04, 0x0b, 0x08, 0x00, 0x09, 0x00, 0x00, 0x00
        /*0020*/ 	.byte	0x00, 0x00, 0x00, 0x00


//--------------------- .nv.info._Z11queryKernelPjjPKjjS_jj --------------------------
	.section	.nv.info._Z11queryKernelPjjPKjjS_jj,"",@"SHT_CUDA_INFO"
	.sectionflags	@""
	.align	4


	//----- nvinfo : EIATTR_CUDA_API_VERSION
	.align		4
        /*0000*/ 	.byte	0x04, 0x37
        /*0002*/ 	.short	(.L_7 - .L_6)
.L_6:
        /*0004*/ 	.word	0x00000082


	//----- nvinfo : EIATTR_KPARAM_INFO
	.align		4
.L_7:
        /*0008*/ 	.byte	0x04, 0x17
        /*000a*/ 	.short	(.L_9 - .L_8)
.L_8:
        /*000c*/ 	.word	0x00000000
        /*0010*/ 	.short	0x0006
        /*0012*/ 	.short	0x002c
        /*0014*/ 	.byte	0x00, 0xf0, 0x11, 0x00


	//----- nvinfo : EIATTR_KPARAM_INFO
	.align		4
.L_9:
        /*0018*/ 	.byte	0x04, 0x17
        /*001a*/ 	.short	(.L_11 - .L_10)
.L_10:
        /*001c*/ 	.word	0x00000000
        /*0020*/ 	.short	0x0005
        /*0022*/ 	.short	0x0028
        /*0024*/ 	.byte	0x00, 0xf0, 0x11, 0x00


	//----- nvinfo : EIATTR_KPARAM_INFO
	.align		4
.L_11:
        /*0028*/ 	.byte	0x04, 0x17
        /*002a*/ 	.short	(.L_13 - .L_12)
.L_12:
        /*002c*/ 	.word	0x00000000
        /*0030*/ 	.short	0x0004
        /*0032*/ 	.short	0x0020
        /*0034*/ 	.byte	0x00, 0xf5, 0x21, 0x00


	//----- nvinfo : EIATTR_KPARAM_INFO
	.align		4
.L_13:
        /*0038*/ 	.byte	0x04, 0x17
        /*003a*/ 	.short	(.L_15 - .L_14)
.L_14:
        /*003c*/ 	.word	0x00000000
        /*0040*/ 	.short	0x0003
        /*0042*/ 	.short	0x0018
        /*0044*/ 	.byte	0x00, 0xf0, 0x11, 0x00


	//----- nvinfo : EIATTR_KPARAM_INFO
	.align		4
.L_15:
        /*0048*/ 	.byte	0x04, 0x17
        /*004a*/ 	.short	(.L_17 - .L_16)
.L_16:
        /*004c*/ 	.word	0x00000000
        /*0050*/ 	.short	0x0002
        /*0052*/ 	.short	0x0010
        /*0054*/ 	.byte	0x00, 0xf5, 0x21, 0x00


	//----- nvinfo : EIATTR_KPARAM_INFO
	.align		4
.L_17:
        /*0058*/ 	.byte	0x04, 0x17
        /*005a*/ 	.short	(.L_19 - .L_18)
.L_18:
        /*005c*/ 	.word	0x00000000
        /*0060*/ 	.short	0x0001
        /*0062*/ 	.short	0x0008
        /*0064*/ 	.byte	0x00, 0xf0, 0x11, 0x00


	//----- nvinfo : EIATTR_KPARAM_INFO
	.align		4
.L_19:
        /*0068*/ 	.byte	0x04, 0x17
        /*006a*/ 	.short	(.L_21 - .L_20)
.L_20:
        /*006c*/ 	.word	0x00000000
        /*0070*/ 	.short	0x0000
        /*0072*/ 	.short	0x0000
        /*0074*/ 	.byte	0x00, 0xf5, 0x21, 0x00


	//----- nvinfo : EIATTR_SPARSE_MMA_MASK
	.align		4
.L_21:
        /*0078*/ 	.byte	0x03, 0x50
        /*007a*/ 	.short	0x0000


	//----- nvinfo : EIATTR_MAXREG_COUNT
	.align		4
        /*007c*/ 	.byte	0x03, 0x1b
        /*007e*/ 	.short	0x00ff


	//----- nvinfo : EIATTR_MERCURY_ISA_VERSION
	.align		4
        /*0080*/ 	.byte	0x03, 0x5f
        /*0082*/ 	.short	0x0101


	//----- nvinfo : EIATTR_VRC_CTA_INIT_COUNT
	.align		4
        /*0084*/ 	.byte	0x02, 0x4a
	.zero		1
	.zero		1


	//----- nvinfo : EIATTR_EXIT_INSTR_OFFSETS
	.align		4
        /*0088*/ 	.byte	0x04, 0x1c
        /*008a*/ 	.short	(.L_23 - .L_22)


	//   ....[0]....
.L_22:
        /*008c*/ 	.word	0x00000070


	//   ....[1]....
        /*0090*/ 	.word	0x000011f0


	//   ....[2]....
        /*0094*/ 	.word	0x00001330


	//----- nvinfo : EIATTR_CRS_STACK_SIZE
	.align		4
.L_23:
        /*0098*/ 	.byte	0x04, 0x1e
        /*009a*/ 	.short	(.L_25 - .L_24)
.L_24:
        /*009c*/ 	.word	0x00000000


	//----- nvinfo : EIATTR_CBANK_PARAM_SIZE
	.align		4
.L_25:
        /*00a0*/ 	.byte	0x03, 0x19
        /*00a2*/ 	.short	0x0030


	//----- nvinfo : EIATTR_PARAM_CBANK
	.align		4
        /*00a4*/ 	.byte	0x04, 0x0a
        /*00a6*/ 	.short	(.L_27 - .L_26)
	.align		4
.L_26:
        /*00a8*/ 	.word	index@(.nv.constant0._Z11queryKernelPjjPKjjS_jj)
        /*00ac*/ 	.short	0x0380
        /*00ae*/ 	.short	0x0030


	//----- nvinfo : EIATTR_SW_WAR
	.align		4
.L_27:
        /*00b0*/ 	.byte	0x04, 0x36
        /*00b2*/ 	.short	(.L_29 - .L_28)
.L_28:
        /*00b4*/ 	.word	0x00000008
.L_29:


//--------------------- .nv.callgraph             --------------------------
	.section	.nv.callgraph,"",@"SHT_CUDA_CALLGRAPH"
	.align	4
	.sectionentsize	8
	.align		4
        /*0000*/ 	.word	0x00000000
	.align		4
        /*0004*/ 	.word	0xffffffff
	.align		4
        /*0008*/ 	.word	0x00000000
	.align		4
        /*000c*/ 	.word	0xfffffffe
	.align		4
        /*0010*/ 	.word	0x00000000
	.align		4
        /*0014*/ 	.word	0xfffffffd
	.align		4
        /*0018*/ 	.word	0x00000000
	.align		4
        /*001c*/ 	.word	0xfffffffc


//--------------------- .text._Z11queryKernelPjjPKjjS_jj --------------------------
	.section	.text._Z11queryKernelPjjPKjjS_jj,"ax",@progbits
	.align	128
        .global         _Z11queryKernelPjjPKjjS_jj
        .type           _Z11queryKernelPjjPKjjS_jj,@function
        .size           _Z11queryKernelPjjPKjjS_jj,(.L_x_8 - _Z11queryKernelPjjPKjjS_jj)
        .other          _Z11queryKernelPjjPKjjS_jj,@"STO_CUDA_ENTRY STV_DEFAULT"
_Z11queryKernelPjjPKjjS_jj:
.text._Z11queryKernelPjjPKjjS_jj:
[----:B------:R-:W-:Y:S01]  /*0000*/  LDC R1, c[0x0][0x37c] ;  /* 0x0000df00ff017b82 */ /* 0x000fe20000000800 */
[----:B------:R-:W0:Y:S07]  /*0010*/  S2R R0, SR_TID.X ;  /* 0x0000000000007919 */ /* 0x000e2e0000002100 */
[----:B------:R-:W0:Y:S01]  /*0020*/  S2UR UR4, SR_CTAID.X ;  /* 0x00000000000479c3 */ /* 0x000e220000002500 */
[----:B------:R-:W1:Y:S07]  /*0030*/  LDCU UR5, c[0x0][0x388] ;  /* 0x00007100ff0577ac */ /* 0x000e6e0008000800 */
[----:B------:R-:W0:Y:S02]  /*0040*/  LDC R3, c[0x0][0x360] ;  /* 0x0000d800ff037b82 */ /* 0x000e240000000800 */
[----:B0-----:R-:W-:-:S05]  /*0050*/  IMAD R0, R3, UR4, R0 ;  /* 0x0000000403007c24 */ /* 0x001fca000f8e0200 */
[----:B-1----:R-:W-:-:S13]  /*0060*/  ISETP.GE.U32.AND P0, PT, R0, UR5, PT ;  /* 0x0000000500007c0c */ /* 0x002fda000bf06070 */
[----:B------:R-:W-:Y:S05]  /*0070*/  @P0 EXIT ;  /* 0x000000000000094d */ /* 0x000fea0003800000 */
[----:B------:R-:W0:Y:S01]  /*0080*/  LDCU UR4, c[0x0][0x398] ;  /* 0x00007300ff0477ac */ /* 0x000e220008000800 */
[----:B------:R-:W-:Y:S01]  /*0090*/  IMAD.MOV.U32 R3, RZ, RZ, -0x1 ;  /* 0xffffffffff037424 */ /* 0x000fe200078e00ff */
[----:B------:R-:W1:Y:S01]  /*00a0*/  LDCU.64 UR10, c[0x0][0x358] ;  /* 0x00006b00ff0a77ac */ /* 0x000e620008000a00 */
[----:B0-----:R-:W-:-:S09]  /*00b0*/  UISETP.NE.AND UP0, UPT, UR4, URZ, UPT ;  /* 0x000000ff0400728c */ /* 0x001fd2000bf05270 */
[----:B-1----:R-:W-:Y:S05]  /*00c0*/  BRA.U !UP0, `(.L_x_0) ;  /* 0x0000001108387547 */ /* 0x002fea000b800000 */
[----:B------:R-:W-:Y:S01]  /*00d0*/  UISETP.GE.U32.AND UP1, UPT, UR4, 0x10, UPT ;  /* 0x000000100400788c */ /* 0x000fe2000bf26070 */
[----:B------:R-:W-:Y:S01]  /*00e0*/  IMAD.MOV.U32 R3, RZ, RZ, -0x1 ;  /* 0xffffffffff037424 */ /* 0x000fe200078e00ff */
[----:B------:R-:W-:Y:S01]  /*00f0*/  ULOP3.LUT UR9, UR4, 0xf, URZ, 0xc0, !UPT ;  /* 0x0000000f04097892 */ /* 0x000fe2000f8ec0ff */
[----:B------:R-:W-:-:S03]  /*0100*/  IMAD.MOV.U32 R2, RZ, RZ, RZ ;  /* 0x000000ffff027224 */ /* 0x000fc600078e00ff */
[----:B------:R-:W-:-:S03]  /*0110*/  UISETP.NE.AND UP0, UPT, UR9, URZ, UPT ;  /* 0x000000ff0900728c */ /* 0x000fc6000bf05270 */
[----:B------:R-:W-:Y:S08]  /*0120*/  BRA.U !UP1, `(.L_x_1) ;  /* 0x0000000909247547 */ /* 0x000ff0000b800000 */
[----:B------:R-:W0:Y:S01]  /*0130*/  LDCU.64 UR6, c[0x0][0x390] ;  /* 0x00007200ff0677ac */ /* 0x000e220008000a00 */
[----:B------:R-:W-:Y:S01]  /*0140*/  IMAD.MOV.U32 R3, RZ, RZ, -0x1 ;  /* 0xffffffffff037424 */ /* 0x000fe200078e00ff */
[----:B------:R-:W-:Y:S01]  /*0150*/  ULOP3.LUT UR4, UR4, 0xfffffff0, URZ, 0xc0, !UPT ;  /* 0xfffffff004047892 */ /* 0x000fe2000f8ec0ff */
[----:B------:R-:W1:Y:S05]  /*0160*/  LDCU UR8, c[0x0][0x388] ;  /* 0x00007100ff0877ac */ /* 0x000e6a0008000800 */
[----:B------:R-:W-:Y:S01]  /*0170*/  IMAD.U32 R2, RZ, RZ, UR4 ;  /* 0x00000004ff027e24 */ /* 0x000fe2000f8e00ff */
[----:B------:R-:W2:Y:S01]  /*0180*/  LDCU.64 UR12, c[0x0][0x380] ;  /* 0x00007000ff0c77ac */ /* 0x000ea20008000a00 */
[----:B0-----:R-:W-:-:S04]  /*0190*/  UIADD3 UR5, UP1, UPT, UR6, 0x20, URZ ;  /* 0x0000002006057890 */ /* 0x001fc8000ff3e0ff */
[----:B------:R-:W-:Y:S02]  /*01a0*/  UIADD3.X UR6, UPT, UPT, URZ, UR7, URZ, UP1, !UPT ;  /* 0x00000007ff067290 */ /* 0x000fe40008ffe4ff */
[----:B------:R-:W-:Y:S01]  /*01b0*/  IMAD.U32 R12, RZ, RZ, UR5 ;  /* 0x00000005ff0c7e24 */ /* 0x000fe2000f8e00ff */
[----:B------:R-:W-:-:S03]  /*01c0*/  UIADD3 UR7, UPT, UPT, -UR4, URZ, URZ ;  /* 0x000000ff04077290 */ /* 0x000fc6000fffe1ff */
[----:B-12---:R-:W-:-:S09]  /*01d0*/  IMAD.U32 R13, RZ, RZ, UR6 ;  /* 0x00000006ff0d7e24 */ /* 0x006fd2000f8e00ff */
.L_x_2:
[----:B------:R-:W2:Y:S04]  /*01e0*/  LDG.E.CONSTANT R4, desc[UR10][R12.64+-0x20] ;  /* 0xffffe00a0c047981 */ /* 0x000ea8000c1e9900 */
[----:B------:R-:W3:Y:S04]  /*01f0*/  LDG.E.CONSTANT R9, desc[UR10][R12.64+-0x1c] ;  /* 0xffffe40a0c097981 */ /* 0x000ee8000c1e9900 */
[----:B------:R-:W4:Y:S04]  /*0200*/  LDG.E.CONSTANT R10, desc[UR10][R12.64+-0x18] ;  /* 0xffffe80a0c0a7981 */ /* 0x000f28000c1e9900 */
[----:B------:R-:W5:Y:S04]  /*0210*/  LDG.E.CONSTANT R6, desc[UR10][R12.64+-0x14] ;  /* 0xffffec0a0c067981 */ /* 0x000f68000c1e9900 */
        /* <DEDUP_REMOVED lines=11> */
[----:B------:R-:W5:Y:S01]  /*02d0*/  LDG.E.CONSTANT R25, desc[UR10][R12.64+0x18] ;  /* 0x0000180a0c197981 */ /* 0x000f62000c1e9900 */
[----:B------:R-:W-:-:S02]  /*02e0*/  UMOV UR5, UR8 ;  /* 0x0000000800057c82 */ /* 0x000fc40008000000 */
[----:B--2---:R-:W-:Y:S02]  /*02f0*/  IMAD R7, R4, UR5, RZ ;  /* 0x0000000504077c24 */ /* 0x004fe4000f8e02ff */
[----:B---3--:R-:W-:-:S03]  /*0300*/  IMAD R9, R9, UR5, RZ ;  /* 0x0000000509097c24 */ /* 0x008fc6000f8e02ff */
[----:B------:R-:W-:Y:S01]  /*0310*/  IADD3 R7, P0, PT, R0, R7, RZ ;  /* 0x0000000700077210 */ /* 0x000fe20007f1e0ff */
[----:B----4-:R-:W-:Y:S01]  /*0320*/  IMAD R11, R10, UR5, RZ ;  /* 0x000000050a0b7c24 */ /* 0x010fe2000f8e02ff */
[----:B------:R-:W-:-:S03]  /*0330*/  IADD3 R9, P1, PT, R0, R9, RZ ;  /* 0x0000000900097210 */ /* 0x000fc60007f3e0ff */
[----:B------:R-:W-:Y:S01]  /*0340*/  IMAD.X R17, RZ, RZ, RZ, P0 ;  /* 0x000000ffff117224 */ /* 0x000fe200000e06ff */
[----:B------:R-:W-:Y:S02]  /*0350*/  LEA R16, P0, R7, UR12, 0x2 ;  /* 0x0000000c07107c11 */ /* 0x000fe4000f8010ff */
[----:B------:R-:W-:Y:S01]  /*0360*/  IADD3 R4, P2, PT, R0, R11, RZ ;  /* 0x0000000b00047210 */ /* 0x000fe20007f5e0ff */
[----:B------:R-:W-:Y:S01]  /*0370*/  IMAD.X R10, RZ, RZ, RZ, P1 ;  /* 0x000000ffff0a7224 */ /* 0x000fe200008e06ff */
[----:B------:R-:W-:Y:S01]  /*0380*/  LEA R18, P1, R9, UR12, 0x2 ;  /* 0x0000000c09127c11 */ /* 0x000fe2000f8210ff */
[----:B-----5:R-:W-:Y:S01]  /*0390*/  IMAD R11, R6, UR5, RZ ;  /* 0x00000005060b7c24 */ /* 0x020fe2000f8e02ff */
[----:B------:R-:W-:Y:S01]  /*03a0*/  LEA.HI.X R17, R7, UR13, R17, 0x2, P0 ;  /* 0x0000000d07117c11 */ /* 0x000fe200080f1411 */
[----:B------:R-:W-:Y:S01]  /*03b0*/  IMAD.X R7, RZ, RZ, RZ, P2 ;  /* 0x000000ffff077224 */ /* 0x000fe200010e06ff */
[----:B------:R-:W-:Y:S02]  /*03c0*/  LEA.HI.X R19, R9, UR13, R10, 0x2, P1 ;  /* 0x0000000d09137c11 */ /* 0x000fe400088f140a */
[----:B------:R-:W-:-:S02]  /*03d0*/  IADD3 R9, P1, PT, R0, R11, RZ ;  /* 0x0000000b00097210 */ /* 0x000fc40007f3e0ff */
[C---:B------:R-:W-:Y:S01]  /*03e0*/  LEA R6, P0, R4.reuse, UR12, 0x2 ;  /* 0x0000000c04067c11 */ /* 0x040fe2000f8010ff */
[----:B------:R-:W-:Y:S01]  /*03f0*/  IMAD R29, R5, UR5, RZ ;  /* 0x00000005051d7c24 */ /* 0x000fe2000f8e02ff */
[----:B------:R-:W2:Y:S01]  /*0400*/  LDG.E.CONSTANT R10, desc[UR10][R18.64] ;  /* 0x0000000a120a7981 */ /* 0x000ea2000c1e9900 */
[----:B------:R-:W-:Y:S01]  /*0410*/  IMAD.X R21, RZ, RZ, RZ, P1 ;  /* 0x000000ffff157224 */ /* 0x000fe200008e06ff */
[----:B------:R-:W-:Y:S02]  /*0420*/  LEA.HI.X R7, R4, UR13, R7, 0x2, P0 ;  /* 0x0000000d04077c11 */ /* 0x000fe400080f1407 */
[C---:B------:R-:W-:Y:S01]  /*0430*/  LEA R4, P0, R9.reuse, UR12, 0x2 ;  /* 0x0000000c09047c11 */ /* 0x040fe2000f8010ff */
[----:B------:R-:W2:Y:S03]  /*0440*/  LDG.E.CONSTANT R11, desc[UR10][R16.64] ;  /* 0x0000000a100b7981 */ /* 0x000ea6000c1e9900 */
[----:B------:R-:W-:Y:S01]  /*0450*/  LEA.HI.X R5, R9, UR13, R21, 0x2, P0 ;  /* 0x0000000d09057c11 */ /* 0x000fe200080f1415 */
[----:B------:R-:W-:Y:S01]  /*0460*/  IMAD R21, R8, UR5, RZ ;  /* 0x0000000508157c24 */ /* 0x000fe2000f8e02ff */
[----:B------:R-:W-:Y:S01]  /*0470*/  IADD3 R29, P0, PT, R0, R29, RZ ;  /* 0x0000001d001d7210 */ /* 0x000fe20007f1e0ff */
[----:B------:R-:W-:Y:S01]  /*0480*/  IMAD R14, R14, UR5, RZ ;  /* 0x000000050e0e7c24 */ /* 0x000fe2000f8e02ff */
[----:B------:R-:W3:Y:S04]  /*0490*/  LDG.E.CONSTANT R9, desc[UR10][R6.64] ;  /* 0x0000000a06097981 */ /* 0x000ee8000c1e9900 */
[----:B------:R0:W3:Y:S02]  /*04a0*/  LDG.E.CONSTANT R8, desc[UR10][R4.64] ;  /* 0x0000000a04087981 */ /* 0x0000e4000c1e9900 */
[----:B0-----:R-:W-:Y:S01]  /*04b0*/  IADD3 R4, P1, PT, R0, R21, RZ ;  /* 0x0000001500047210 */ /* 0x001fe20007f3e0ff */
[----:B------:R-:W-:-:S02]  /*04c0*/  IMAD R21, R20, UR5, RZ ;  /* 0x0000000514157c24 */ /* 0x000fc4000f8e02ff */
[----:B------:R-:W-:Y:S02]  /*04d0*/  IMAD.X R20, RZ, RZ, RZ, P0 ;  /* 0x000000ffff147224 */ /* 0x000fe400000e06ff */
[----:B------:R-:W-:Y:S01]  /*04e0*/  IMAD.X R19, RZ, RZ, RZ, P1 ;  /* 0x000000ffff137224 */ /* 0x000fe200008e06ff */
[----:B------:R-:W-:Y:S02]  /*04f0*/  LEA R18, P1, R4, UR12, 0x2 ;  /* 0x0000000c04127c11 */ /* 0x000fe4000f8210ff */
[----:B------:R-:W-:Y:S02]  /*0500*/  IADD3 R21, P2, PT, R0, R21, RZ ;  /* 0x0000001500157210 */ /* 0x000fe40007f5e0ff */
[C---:B------:R-:W-:Y:S02]  /*0510*/  LEA R16, P0, R29.reuse, UR12, 0x2 ;  /* 0x0000000c1d107c11 */ /* 0x040fe4000f8010ff */
[----:B------:R-:W-:Y:S01]  /*0520*/  LEA.HI.X R19, R4, UR13, R19, 0x2, P1 ;  /* 0x0000000d04137c11 */ /* 0x000fe200088f1413 */
[----:B------:R-:W-:Y:S01]  /*0530*/  IMAD.X R6, RZ, RZ, RZ, P2 ;  /* 0x000000ffff067224 */ /* 0x000fe200010e06ff */
[----:B------:R-:W-:-:S02]  /*0540*/  LEA.HI.X R17, R29, UR13, R20, 0x2, P0 ;  /* 0x0000000d1d117c11 */ /* 0x000fc400080f1414 */
[----:B------:R-:W-:Y:S02]  /*0550*/  IADD3 R4, P1, PT, R0, R14, RZ ;  /* 0x0000000e00047210 */ /* 0x000fe40007f3e0ff */
[----:B------:R-:W-:Y:S01]  /*0560*/  LEA R20, P0, R21, UR12, 0x2 ;  /* 0x0000000c15147c11 */ /* 0x000fe2000f8010ff */
[----:B------:R-:W-:Y:S01]  /*0570*/  IMAD R29, R15, UR5, RZ ;  /* 0x000000050f1d7c24 */ /* 0x000fe2000f8e02ff */
[----:B------:R0:W4:Y:S01]  /*0580*/  LDG.E.CONSTANT R7, desc[UR10][R16.64] ;  /* 0x0000000a10077981 */ /* 0x000122000c1e9900 */
[----:B------:R-:W-:Y:S01]  /*0590*/  IMAD.X R5, RZ, RZ, RZ, P1 ;  /* 0x000000ffff057224 */ /* 0x000fe200008e06ff */
[----:B------:R-:W-:Y:S02]  /*05a0*/  LEA.HI.X R21, R21, UR13, R6, 0x2, P0 ;  /* 0x0000000d15157c11 */ /* 0x000fe400080f1406 */
[C---:B------:R-:W-:Y:S01]  /*05b0*/  LEA R14, P0, R4.reuse, UR12, 0x2 ;  /* 0x0000000c040e7c11 */ /* 0x040fe2000f8010ff */
[----:B------:R-:W-:Y:S01]  /*05c0*/  IMAD R23, R23, UR5, RZ ;  /* 0x0000000517177c24 */ /* 0x000fe2000f8e02ff */
[----:B------:R1:W4:Y:S02]  /*05d0*/  LDG.E.CONSTANT R6, desc[UR10][R18.64] ;  /* 0x0000000a12067981 */ /* 0x000324000c1e9900 */
[----:B------:R-:W-:Y:S01]  /*05e0*/  LEA.HI.X R15, R4, UR13, R5, 0x2, P0 ;  /* 0x0000000d040f7c11 */ /* 0x000fe200080f1405 */
[----:B0-----:R-:W-:Y:S01]  /*05f0*/  IMAD R17, R28, UR5, RZ ;  /* 0x000000051c117c24 */ /* 0x001fe2000f8e02ff */
[C---:B------:R-:W-:Y:S01]  /*0600*/  IADD3 R28, P0, PT, R0.reuse, R29, RZ ;  /* 0x0000001d001c7210 */ /* 0x040fe20007f1e0ff */
[----:B------:R0:W5:Y:S03]  /*0610*/  LDG.E.CONSTANT R5, desc[UR10][R20.64] ;  /* 0x0000000a14057981 */ /* 0x000166000c1e9900 */
[C---:B------:R-:W-:Y:S01]  /*0620*/  IADD3 R29, P1, PT, R0.reuse, R17, RZ ;  /* 0x00000011001d7210 */ /* 0x040fe20007f3e0ff */
[----:B------:R-:W-:Y:S01]  /*0630*/  IMAD.X R17, RZ, RZ, RZ, P0 ;  /* 0x000000ffff117224 */ /* 0x000fe200000e06ff */
[----:B------:R-:W-:Y:S01]  /*0640*/  IADD3 R23, P2, PT, R0, R23, RZ ;  /* 0x0000001700177210 */ /* 0x000fe20007f5e0ff */
[----:B------:R0:W5:Y:S01]  /*0650*/  LDG.E.CONSTANT R4, desc[UR10][R14.64] ;  /* 0x0000000a0e047981 */ /* 0x000162000c1e9900 */
[C---:B------:R-:W-:Y:S01]  /*0660*/  LEA R16, P0, R28.reuse, UR12, 0x2 ;  /* 0x0000000c1c107c11 */ /* 0x040fe2000f8010ff */
[----:B-1----:R-:W-:Y:S01]  /*0670*/  IMAD.X R19, RZ, RZ, RZ, P1 ;  /* 0x000000ffff137224 */ /* 0x002fe200008e06ff */
[C---:B------:R-:W-:Y:S01]  /*0680*/  LEA R18, P1, R29.reuse, UR12, 0x2 ;  /* 0x0000000c1d127c11 */ /* 0x040fe2000f8210ff */
[----:B0-----:R-:W-:Y:S01]  /*0690*/  IMAD.X R20, RZ, RZ, RZ, P2 ;  /* 0x000000ffff147224 */ /* 0x001fe200010e06ff */
[----:B------:R-:W-:Y:S01]  /*06a0*/  LEA.HI.X R17, R28, UR13, R17, 0x2, P0 ;  /* 0x0000000d1c117c11 */ /* 0x000fe200080f1411 */
[----:B------:R-:W-:Y:S01]  /*06b0*/  IMAD R21, R22, UR5, RZ ;  /* 0x0000000516157c24 */ /* 0x000fe2000f8e02ff */
[----:B------:R-:W-:Y:S01]  /*06c0*/  LEA.HI.X R19, R29, UR13, R19, 0x2, P1 ;  /* 0x0000000d1d137c11 */ /* 0x000fe200088f1413 */
[----:B------:R-:W-:Y:S01]  /*06d0*/  IMAD R29, R27, UR5, RZ ;  /* 0x000000051b1d7c24 */ /* 0x000fe2000f8e02ff */
[C---:B------:R-:W-:Y:S01]  /*06e0*/  LEA R14, P0, R23.reuse, UR12, 0x2 ;  /* 0x0000000c170e7c11 */ /* 0x040fe2000f8010ff */
[----:B------:R0:W5:Y:S03]  /*06f0*/  LDG.E.CONSTANT R22, desc[UR10][R16.64] ;  /* 0x0000000a10167981 */ /* 0x000166000c1e9900 */
[----:B------:R-:W-:-:S02]  /*0700*/  LEA.HI.X R15, R23, UR13, R20, 0x2, P0 ;  /* 0x0000000d170f7c11 */ /* 0x000fc400080f1414 */
[C---:B------:R-:W-:Y:S01]  /*0710*/  IADD3 R21, P0, PT, R0.reuse, R21, RZ ;  /* 0x0000001500157210 */ /* 0x040fe20007f1e0ff */
[----:B------:R1:W5:Y:S01]  /*0720*/  LDG.E.CONSTANT R23, desc[UR10][R18.64] ;  /* 0x0000000a12177981 */ /* 0x000362000c1e9900 */
[----:B------:R-:W-:Y:S01]  /*0730*/  IADD3 R28, P1, PT, R0, R29, RZ ;  /* 0x0000001d001c7210 */ /* 0x000fe20007f3e0ff */
[----:B------:R-:W-:Y:S02]  /*0740*/  IMAD R29, R26, UR5, RZ ;  /* 0x000000051a1d7c24 */ /* 0x000fe4000f8e02ff */
[----:B0-----:R-:W-:Y:S01]  /*0750*/  IMAD.X R16, RZ, RZ, RZ, P0 ;  /* 0x000000ffff107224 */ /* 0x001fe200000e06ff */
[----:B------:R-:W-:Y:S01]  /*0760*/  LEA R20, P0, R21, UR12, 0x2 ;  /* 0x0000000c15147c11 */ /* 0x000fe2000f8010ff */
[----:B------:R-:W-:Y:S01]  /*0770*/  IMAD.X R17, RZ, RZ, RZ, P1 ;  /* 0x000000ffff117224 */ /* 0x000fe200008e06ff */
[----:B------:R0:W5:Y:S01]  /*0780*/  LDG.E.CONSTANT R27, desc[UR10][R14.64] ;  /* 0x0000000a0e1b7981 */ /* 0x000162000c1e9900 */
[----:B------:R-:W-:Y:S01]  /*0790*/  IMAD R25, R25, UR5, RZ ;  /* 0x0000000519197c24 */ /* 0x000fe2000f8e02ff */
[----:B-1----:R-:W-:Y:S01]  /*07a0*/  IADD3 R18, P1, PT, R0, R29, RZ ;  /* 0x0000001d00127210 */ /* 0x002fe20007f3e0ff */
[----:B------:R-:W-:Y:S01]  /*07b0*/  IMAD R29, R24, UR5, RZ ;  /* 0x00000005181d7c24 */ /* 0x000fe2000f8e02ff */
[----:B------:R-:W-:-:S02]  /*07c0*/  LEA.HI.X R21, R21, UR13, R16, 0x2, P0 ;  /* 0x0000000d15157c11 */ /* 0x000fc400080f1410 */
[----:B------:R-:W-:Y:S01]  /*07d0*/  LEA R16, P0, R28, UR12, 0x2 ;  /* 0x0000000c1c107c11 */ /* 0x000fe2000f8010ff */
[----:B0-----:R-:W-:Y:S01]  /*07e0*/  IMAD.X R15, RZ, RZ, RZ, P1 ;  /* 0x000000ffff0f7224 */ /* 0x001fe200008e06ff */
[----:B------:R-:W-:Y:S01]  /*07f0*/  IADD3 R24, P1, PT, R0, R29, RZ ;  /* 0x0000001d00187210 */ /* 0x000fe20007f3e0ff */
[----:B------:R0:W5:Y:S01]  /*0800*/  LDG.E.CONSTANT R26, desc[UR10][R20.64] ;  /* 0x0000000a141a7981 */ /* 0x000162000c1e9900 */
[----:B------:R-:W-:Y:S02]  /*0810*/  LEA.HI.X R17, R28, UR13, R17, 0x2, P0 ;  /* 0x0000000d1c117c11 */ /* 0x000fe400080f1411 */
[----:B------:R-:W-:Y:S02]  /*0820*/  IADD3 R19, P2, PT, R0, R25, RZ ;  /* 0x0000001900137210 */ /* 0x000fe40007f5e0ff */
[C---:B------:R-:W-:Y:S01]  /*0830*/  LEA R14, P0, R18.reuse, UR12, 0x2 ;  /* 0x0000000c120e7c11 */ /* 0x040fe2000f8010ff */
[----:B------:R-:W5:Y:S02]  /*0840*/  LDG.E.CONSTANT R16, desc[UR10][R16.64] ;  /* 0x0000000a10107981 */ /* 0x000f64000c1e9900 */
[----:B------:R-:W-:Y:S01]  /*0850*/  IMAD.X R28, RZ, RZ, RZ, P2 ;  /* 0x000000ffff1c7224 */ /* 0x000fe200010e06ff */
[----:B------:R-:W-:Y:S01]  /*0860*/  LEA.HI.X R15, R18, UR13, R15, 0x2, P0 ;  /* 0x0000000d120f7c11 */ /* 0x000fe200080f140f */
[----:B0-----:R-:W-:Y:S01]  /*0870*/  IMAD.X R21, RZ, RZ, RZ, P1 ;  /* 0x000000ffff157224 */ /* 0x001fe200008e06ff */
[----:B------:R-:W-:-:S02]  /*0880*/  LEA R20, P1, R24, UR12, 0x2 ;  /* 0x0000000c18147c11 */ /* 0x000fc4000f8210ff */
[C---:B------:R-:W-:Y:S02]  /*0890*/  LEA R18, P0, R19.reuse, UR12, 0x2 ;  /* 0x0000000c13127c11 */ /* 0x040fe4000f8010ff */
[----:B------:R-:W-:Y:S01]  /*08a0*/  LEA.HI.X R21, R24, UR13, R21, 0x2, P1 ;  /* 0x0000000d18157c11 */ /* 0x000fe200088f1415 */
[----:B------:R-:W5:Y:S01]  /*08b0*/  LDG.E.CONSTANT R15, desc[UR10][R14.64] ;  /* 0x0000000a0e0f7981 */ /* 0x000f62000c1e9900 */
[----:B------:R-:W-:-:S04]  /*08c0*/  LEA.HI.X R19, R19, UR13, R28, 0x2, P0 ;  /* 0x0000000d13137c11 */ /* 0x000fc800080f141c */
[----:B------:R-:W5:Y:S04]  /*08d0*/  LDG.E.CONSTANT R21, desc[UR10][R20.64] ;  /* 0x0000000a14157981 */ /* 0x000f68000c1e9900 */
[----:B------:R-:W5:Y:S01]  /*08e0*/  LDG.E.CONSTANT R18, desc[UR10][R18.64] ;  /* 0x0000000a12127981 */ /* 0x000f62000c1e9900 */
[----:B------:R-:W-:-:S04]  /*08f0*/  UIADD3 UR7, UPT, UPT, UR7, 0x10, URZ ;  /* 0x0000001007077890 */ /* 0x000fc8000fffe0ff */
[----:B------:R-:W-:Y:S01]  /*0900*/  UISETP.NE.AND UP1, UPT, UR7, URZ, UPT ;  /* 0x000000ff0700728c */ /* 0x000fe2000bf25270 */
[----:B------:R-:W-:-:S05]  /*0910*/  IADD3 R12, P0, PT, R12, 0x40, RZ ;  /* 0x000000400c0c7810 */ /* 0x000fca0007f1e0ff */
[----:B------:R-:W-:Y:S01]  /*0920*/  IMAD.X R13, RZ, RZ, R13, P0 ;  /* 0x000000ffff0d7224 */ /* 0x000fe200000e060d */
[----:B--2---:R-:W-:-:S04]  /*0930*/  LOP3.LUT R10, R10, R11, R3, 0x80, !PT ;  /* 0x0000000b0a0a7212 */ /* 0x004fc800078e8003 */
[----:B---3--:R-:W-:-:S04]  /*0940*/  LOP3.LUT R8, R8, R9, R10, 0x80, !PT ;  /* 0x0000000908087212 */ /* 0x008fc800078e800a */
[----:B----4-:R-:W-:-:S04]  /*0950*/  LOP3.LUT R6, R6, R7, R8, 0x80, !PT ;  /* 0x0000000706067212 */ /* 0x010fc800078e8008 */
[----:B-----5:R-:W-:-:S04]  /*0960*/  LOP3.LUT R4, R4, R5, R6, 0x80, !PT ;  /* 0x0000000504047212 */ /* 0x020fc800078e8006 */
[----:B------:R-:W-:-:S04]  /*0970*/  LOP3.LUT R4, R23, R22, R4, 0x80, !PT ;  /* 0x0000001617047212 */ /* 0x000fc800078e8004 */
[----:B------:R-:W-:-:S04]  /*0980*/  LOP3.LUT R4, R26, R27, R4, 0x80, !PT ;  /* 0x0000001b1a047212 */ /* 0x000fc800078e8004 */
[----:B------:R-:W-:-:S04]  /*0990*/  LOP3.LUT R4, R15, R16, R4, 0x80, !PT ;  /* 0x000000100f047212 */ /* 0x000fc800078e8004 */
[----:B------:R-:W-:Y:S01]  /*09a0*/  LOP3.LUT R3, R21, R18, R4, 0x80, !PT ;  /* 0x0000001215037212 */ /* 0x000fe200078e8004 */
[----:B------:R-:W-:Y:S06]  /*09b0*/  BRA.U UP1, `(.L_x_2) ;  /* 0xfffffff901087547 */ /* 0x000fec000b83ffff */
.L_x_1:
[----:B------:R-:W-:Y:S05]  /*09c0*/  BRA.U !UP0, `(.L_x_0) ;  /* 0x0000000508f87547 */ /* 0x000fea000b800000 */
[----:B------:R-:W0:Y:S01]  /*09d0*/  LDCU UR4, c[0x0][0x398] ;  /* 0x00007300ff0477ac */ /* 0x000e220008000800 */
[----:B------:R-:W-:Y:S02]  /*09e0*/  UISETP.GE.U32.AND UP0, UPT, UR9, 0x8, UPT ;  /* 0x000000080900788c */ /* 0x000fe4000bf06070 */
[----:B0-----:R-:W-:-:S04]  /*09f0*/  ULOP3.LUT UR6, UR4, 0x7, URZ, 0xc0, !UPT ;  /* 0x0000000704067892 */ /* 0x001fc8000f8ec0ff */
[----:B------:R-:W-:-:S03]  /*0a00*/  UISETP.NE.AND UP1, UPT, UR6, URZ, UPT ;  /* 0x000000ff0600728c */ /* 0x000fc6000bf25270 */
[----:B------:R-:W-:Y:S08]  /*0a10*/  BRA.U !UP0, `(.L_x_3) ;  /* 0x0000000508007547 */ /* 0x000ff0000b800000 */
[----:B------:R-:W0:Y:S01]  /*0a20*/  LDC.64 R4, c[0x0][0x390] ;  /* 0x0000e400ff047b82 */ /* 0x000e220000000a00 */
[----:B------:R-:W1:Y:S01]  /*0a30*/  LDCU.64 UR8, c[0x0][0x380] ;  /* 0x00007000ff0877ac */ /* 0x000e620008000a00 */
[----:B0-----:R-:W-:-:S05]  /*0a40*/  IMAD.WIDE.U32 R4, R2, 0x4, R4 ;  /* 0x0000000402047825 */ /* 0x001fca00078e0004 */
[----:B------:R-:W2:Y:S04]  /*0a50*/  LDG.E.CONSTANT R6, desc[UR10][R4.64] ;  /* 0x0000000a04067981 */ /* 0x000ea8000c1e9900 */
[----:B------:R-:W3:Y:S04]  /*0a60*/  LDG.E.CONSTANT R8, desc[UR10][R4.64+0x8] ;  /* 0x0000080a04087981 */ /* 0x000ee8000c1e9900 */
[----:B------:R-:W4:Y:S04]  /*0a70*/  LDG.E.CONSTANT R7, desc[UR10][R4.64+0x4] ;  /* 0x0000040a04077981 */ /* 0x000f28000c1e9900 */
[----:B------:R-:W5:Y:S04]  /*0a80*/  LDG.E.CONSTANT R9, desc[UR10][R4.64+0xc] ;  /* 0x00000c0a04097981 */ /* 0x000f68000c1e9900 */
[----:B------:R-:W5:Y:S04]  /*0a90*/  LDG.E.CONSTANT R17, desc[UR10][R4.64+0x10] ;  /* 0x0000100a04117981 */ /* 0x000f68000c1e9900 */
[----:B------:R-:W5:Y:S04]  /*0aa0*/  LDG.E.CONSTANT R13, desc[UR10][R4.64+0x18] ;  /* 0x0000180a040d7981 */ /* 0x000f68000c1e9900 */
[----:B------:R-:W5:Y:S04]  /*0ab0*/  LDG.E.CONSTANT R16, desc[UR10][R4.64+0x14] ;  /* 0x0000140a04107981 */ /* 0x000f68000c1e9900 */
[----:B------:R0:W5:Y:S01]  /*0ac0*/  LDG.E.CONSTANT R12, desc[UR10][R4.64+0x1c] ;  /* 0x00001c0a040c7981 */ /* 0x000162000c1e9900 */
[----:B--2---:R-:W-:-:S02]  /*0ad0*/  IMAD R11, R6, UR5, RZ ;  /* 0x00000005060b7c24 */ /* 0x004fc4000f8e02ff */
[----:B---3--:R-:W-:-:S03]  /*0ae0*/  IMAD R15, R8, UR5, RZ ;  /* 0x00000005080f7c24 */ /* 0x008fc6000f8e02ff */
[-C--:B------:R-:W-:Y:S01]  /*0af0*/  IADD3 R11, P1, PT, R11, R0.reuse, RZ ;  /* 0x000000000b0b7210 */ /* 0x080fe20007f3e0ff */
[----:B----4-:R-:W-:Y:S01]  /*0b00*/  IMAD R7, R7, UR5, RZ ;  /* 0x0000000507077c24 */ /* 0x010fe2000f8e02ff */
[----:B------:R-:W-:Y:S01]  /*0b10*/  IADD3 R6, P0, PT, R15, R0, RZ ;  /* 0x000000000f067210 */ /* 0x000fe20007f1e0ff */
[----:B-----5:R-:W-:-:S03]  /*0b20*/  IMAD R19, R9, UR5, RZ ;  /* 0x0000000509137c24 */ /* 0x020fc6000f8e02ff */
[-C--:B------:R-:W-:Y:S01]  /*0b30*/  IADD3 R9, P2, PT, R7, R0.reuse, RZ ;  /* 0x0000000007097210 */ /* 0x080fe20007f5e0ff */
[----:B------:R-:W-:Y:S01]  /*0b40*/  IMAD.X R18, RZ, RZ, RZ, P1 ;  /* 0x000000ffff127224 */ /* 0x000fe200008e06ff */
[----:B-1----:R-:W-:Y:S01]  /*0b50*/  LEA R10, P1, R11, UR8, 0x2 ;  /* 0x000000080b0a7c11 */ /* 0x002fe2000f8210ff */
[----:B0-----:R-:W-:Y:S01]  /*0b60*/  IMAD.X R5, RZ, RZ, RZ, P0 ;  /* 0x000000ffff057224 */ /* 0x001fe200000e06ff */
[-C--:B------:R-:W-:Y:S02]  /*0b70*/  IADD3 R7, P3, PT, R19, R0.reuse, RZ ;  /* 0x0000000013077210 */ /* 0x080fe40007f7e0ff */
[C---:B------:R-:W-:Y:S01]  /*0b80*/  LEA R14, P0, R6.reuse, UR8, 0x2 ;  /* 0x00000008060e7c11 */ /* 0x040fe2000f8010ff */
[----:B------:R-:W-:Y:S01]  /*0b90*/  IMAD R17, R17, UR5, RZ ;  /* 0x0000000511117c24 */ /* 0x000fe2000f8e02ff */
[----:B------:R-:W-:Y:S01]  /*0ba0*/  LEA.HI.X R11, R11, UR9, R18, 0x2, P1 ;  /* 0x000000090b0b7c11 */ /* 0x000fe200088f1412 */
[----:B------:R-:W-:Y:S01]  /*0bb0*/  IMAD.X R18, RZ, RZ, RZ, P3 ;  /* 0x000000ffff127224 */ /* 0x000fe200018e06ff */
[----:B------:R-:W-:Y:S01]  /*0bc0*/  LEA.HI.X R15, R6, UR9, R5, 0x2, P0 ;  /* 0x00000009060f7c11 */ /* 0x000fe200080f1405 */
[----:B------:R-:W-:Y:S01]  /*0bd0*/  IMAD.X R4, RZ, RZ, RZ, P2 ;  /* 0x000000ffff047224 */ /* 0x000fe200010e06ff */
[----:B------:R-:W-:Y:S01]  /*0be0*/  LEA R6, P0, R7, UR8, 0x2 ;  /* 0x0000000807067c11 */ /* 0x000fe2000f8010ff */
[----:B------:R-:W-:Y:S01]  /*0bf0*/  IMAD R21, R13, UR5, RZ ;  /* 0x000000050d157c24 */ /* 0x000fe2000f8e02ff */
[----:B------:R-:W-:Y:S01]  /*0c00*/  LEA R8, P2, R9, UR8, 0x2 ;  /* 0x0000000809087c11 */ /* 0x000fe2000f8410ff */
[----:B------:R-:W-:Y:S01]  /*0c10*/  IMAD R19, R16, UR5, RZ ;  /* 0x0000000510137c24 */ /* 0x000fe2000f8e02ff */
[----:B------:R-:W-:Y:S01]  /*0c20*/  IADD3 R13, P1, PT, R17, R0, RZ ;  /* 0x00000000110d7210 */ /* 0x000fe20007f3e0ff */
[----:B------:R-:W-:Y:S01]  /*0c30*/  IMAD R23, R12, UR5, RZ ;  /* 0x000000050c177c24 */ /* 0x000fe2000f8e02ff */
[----:B------:R-:W-:Y:S01]  /*0c40*/  LEA.HI.X R7, R7, UR9, R18, 0x2, P0 ;  /* 0x0000000907077c11 */ /* 0x000fe200080f1412 */
[----:B------:R-:W2:Y:S01]  /*0c50*/  LDG.E.CONSTANT R14, desc[UR10][R14.64] ;  /* 0x0000000a0e0e7981 */ /* 0x000ea2000c1e9900 */
[----:B------:R-:W-:-:S02]  /*0c60*/  LEA.HI.X R9, R9, UR9, R4, 0x2, P2 ;  /* 0x0000000909097c11 */ /* 0x000fc400090f1404 */
[-C--:B------:R-:W-:Y:S01]  /*0c70*/  IADD3 R17, P0, PT, R21, R0.reuse, RZ ;  /* 0x0000000015117210 */ /* 0x080fe20007f1e0ff */
[----:B------:R-:W-:Y:S01]  /*0c80*/  IMAD.X R22, RZ, RZ, RZ, P1 ;  /* 0x000000ffff167224 */ /* 0x000fe200008e06ff */
[----:B------:R-:W-:Y:S01]  /*0c90*/  IADD3 R19, P2, PT, R19, R0, RZ ;  /* 0x0000000013137210 */ /* 0x000fe20007f5e0ff */
[----:B------:R0:W2:Y:S01]  /*0ca0*/  LDG.E.CONSTANT R5, desc[UR10][R8.64] ;  /* 0x0000000a08057981 */ /* 0x0000a2000c1e9900 */
[C---:B------:R-:W-:Y:S01]  /*0cb0*/  LEA R12, P1, R13.reuse, UR8, 0x2 ;  /* 0x000000080d0c7c11 */ /* 0x040fe2000f8210ff */
[----:B------:R-:W-:Y:S02]  /*0cc0*/  IMAD.X R18, RZ, RZ, RZ, P0 ;  /* 0x000000ffff127224 */ /* 0x000fe400000e06ff */
[----:B------:R1:W3:Y:S01]  /*0cd0*/  LDG.E.CONSTANT R16, desc[UR10][R6.64] ;  /* 0x0000000a06107981 */ /* 0x0002e2000c1e9900 */
[----:B------:R-:W-:Y:S01]  /*0ce0*/  IMAD.X R20, RZ, RZ, RZ, P2 ;  /* 0x000000ffff147224 */ /* 0x000fe200010e06ff */
[----:B------:R-:W-:Y:S02]  /*0cf0*/  LEA.HI.X R13, R13, UR9, R22, 0x2, P1 ;  /* 0x000000090d0d7c11 */ /* 0x000fe400088f1416 */
[----:B------:R4:W2:Y:S01]  /*0d00*/  LDG.E.CONSTANT R4, desc[UR10][R10.64] ;  /* 0x0000000a0a047981 */ /* 0x0008a2000c1e9900 */
[----:B0-----:R-:W-:-:S03]  /*0d10*/  LEA R8, P0, R17, UR8, 0x2 ;  /* 0x0000000811087c11 */ /* 0x001fc6000f8010ff */
[----:B------:R-:W3:Y:S01]  /*0d20*/  LDG.E.CONSTANT R12, desc[UR10][R12.64] ;  /* 0x0000000a0c0c7981 */ /* 0x000ee2000c1e9900 */
[----:B-1----:R-:W-:Y:S02]  /*0d30*/  IADD3 R7, P3, PT, R23, R0, RZ ;  /* 0x0000000017077210 */ /* 0x002fe40007f7e0ff */
[----:B------:R-:W-:Y:S02]  /*0d40*/  LEA.HI.X R9, R17, UR9, R18, 0x2, P0 ;  /* 0x0000000911097c11 */ /* 0x000fe400080f1412 */
[----:B----4-:R-:W-:Y:S01]  /*0d50*/  LEA R10, P2, R19, UR8, 0x2 ;  /* 0x00000008130a7c11 */ /* 0x010fe2000f8410ff */
[----:B------:R-:W-:Y:S01]  /*0d60*/  IMAD.X R18, RZ, RZ, RZ, P3 ;  /* 0x000000ffff127224 */ /* 0x000fe200018e06ff */
[----:B------:R-:W-:Y:S01]  /*0d70*/  LEA R6, P0, R7, UR8, 0x2 ;  /* 0x0000000807067c11 */ /* 0x000fe2000f8010ff */
[----:B------:R-:W4:Y:S01]  /*0d80*/  LDG.E.CONSTANT R8, desc[UR10][R8.64] ;  /* 0x0000000a08087981 */ /* 0x000f22000c1e9900 */
[----:B------:R-:W-:Y:S02]  /*0d90*/  LEA.HI.X R11, R19, UR9, R20, 0x2, P2 ;  /* 0x00000009130b7c11 */ /* 0x000fe400090f1414 */
[----:B------:R-:W-:-:S03]  /*0da0*/  LEA.HI.X R7, R7, UR9, R18, 0x2, P0 ;  /* 0x0000000907077c11 */ /* 0x000fc600080f1412 */
[----:B------:R-:W4:Y:S04]  /*0db0*/  LDG.E.CONSTANT R10, desc[UR10][R10.64] ;  /* 0x0000000a0a0a7981 */ /* 0x000f28000c1e9900 */
[----:B------:R-:W5:Y:S01]  /*0dc0*/  LDG.E.CONSTANT R6, desc[UR10][R6.64] ;  /* 0x0000000a06067981 */ /* 0x000f62000c1e9900 */
[----:B------:R-:W-:Y:S01]  /*0dd0*/  VIADD R2, R2, 0x8 ;  /* 0x0000000802027836 */ /* 0x000fe20000000000 */
[----:B--2---:R-:W-:-:S04]  /*0de0*/  LOP3.LUT R5, R14, R4, R5, 0x80, !PT ;  /* 0x000000040e057212 */ /* 0x004fc800078e8005 */
[----:B---3--:R-:W-:-:S04]  /*0df0*/  LOP3.LUT R5, R12, R5, R16, 0x80, !PT ;  /* 0x000000050c057212 */ /* 0x008fc800078e8010 */
[----:B----4-:R-:W-:-:S04]  /*0e00*/  LOP3.LUT R4, R8, R5, R10, 0x80, !PT ;  /* 0x0000000508047212 */ /* 0x010fc800078e800a */
[----:B-----5:R-:W-:-:S07]  /*0e10*/  LOP3.LUT R3, R3, R4, R6, 0x80, !PT ;  /* 0x0000000403037212 */ /* 0x020fce00078e8006 */
.L_x_3:
[----:B------:R-:W-:Y:S05]  /*0e20*/  BRA.U !UP1, `(.L_x_0) ;  /* 0x0000000109e07547 */ /* 0x000fea000b800000 */
[----:B------:R-:W-:Y:S02]  /*0e30*/  UISETP.GE.U32.AND UP0, UPT, UR6, 0x4, UPT ;  /* 0x000000040600788c */ /* 0x000fe4000bf06070 */
[----:B------:R-:W-:-:S04]  /*0e40*/  ULOP3.LUT UR4, UR4, 0x3, URZ, 0xc0, !UPT ;  /* 0x0000000304047892 */ /* 0x000fc8000f8ec0ff */
        /* <DEDUP_REMOVED lines=8> */
[----:B------:R-:W5:Y:S01]  /*0ed0*/  LDG.E.CONSTANT R9, desc[UR10][R4.64+0xc] ;  /* 0x00000c0a04097981 */ /* 0x000f62000c1e9900 */
[----:B--2---:R-:W-:-:S02]  /*0ee0*/  IMAD R11, R6, UR5, RZ ;  /* 0x00000005060b7c24 */ /* 0x004fc4000f8e02ff */
[----:B---3--:R-:W-:-:S03]  /*0ef0*/  IMAD R13, R7, UR5, RZ ;  /* 0x00000005070d7c24 */ /* 0x008fc6000f8e02ff */
[-C--:B------:R-:W-:Y:S01]  /*0f00*/  IADD3 R7, P1, PT, R11, R0.reuse, RZ ;  /* 0x000000000b077210 */ /* 0x080fe20007f3e0ff */
[----:B----4-:R-:W-:Y:S01]  /*0f10*/  IMAD R15, R8, UR5, RZ ;  /* 0x00000005080f7c24 */ /* 0x010fe2000f8e02ff */
[----:B------:R-:W-:-:S03]  /*0f20*/  IADD3 R11, P2, PT, R13, R0, RZ ;  /* 0x000000000d0b7210 */ /* 0x000fc60007f5e0ff */
[----:B------:R-:W-:Y:S01]  /*0f30*/  IMAD.X R10, RZ, RZ, RZ, P1 ;  /* 0x000000ffff0a7224 */ /* 0x000fe200008e06ff */
[----:B-1----:R-:W-:Y:S01]  /*0f40*/  LEA R8, P1, R7, UR6, 0x2 ;  /* 0x0000000607087c11 */ /* 0x002fe2000f8210ff */
[----:B-----5:R-:W-:Y:S01]  /*0f50*/  IMAD R9, R9, UR5, RZ ;  /* 0x0000000509097c24 */ /* 0x020fe2000f8e02ff */
[-C--:B------:R-:W-:Y:S01]  /*0f60*/  IADD3 R13, P0, PT, R15, R0.reuse, RZ ;  /* 0x000000000f0d7210 */ /* 0x080fe20007f1e0ff */
[----:B------:R-:W-:Y:S01]  /*0f70*/  IMAD.X R12, RZ, RZ, RZ, P2 ;  /* 0x000000ffff0c7224 */ /* 0x000fe200010e06ff */
[----:B------:R-:W-:Y:S02]  /*0f80*/  LEA R6, P2, R11, UR6, 0x2 ;  /* 0x000000060b067c11 */ /* 0x000fe4000f8410ff */
[----:B------:R-:W-:Y:S01]  /*0f90*/  IADD3 R15, P3, PT, R9, R0, RZ ;  /* 0x00000000090f7210 */ /* 0x000fe20007f7e0ff */
[----:B------:R-:W-:Y:S01]  /*0fa0*/  IMAD.X R14, RZ, RZ, RZ, P0 ;  /* 0x000000ffff0e7224 */ /* 0x000fe200000e06ff */
[----:B------:R-:W-:Y:S02]  /*0fb0*/  LEA R4, P0, R13, UR6, 0x2 ;  /* 0x000000060d047c11 */ /* 0x000fe4000f8010ff */
[----:B------:R-:W-:-:S02]  /*0fc0*/  LEA.HI.X R9, R7, UR7, R10, 0x2, P1 ;  /* 0x0000000707097c11 */ /* 0x000fc400088f140a */
[----:B------:R-:W-:Y:S01]  /*0fd0*/  LEA.HI.X R7, R11, UR7, R12, 0x2, P2 ;  /* 0x000000070b077c11 */ /* 0x000fe200090f140c */
[----:B------:R-:W-:Y:S01]  /*0fe0*/  IMAD.X R12, RZ, RZ, RZ, P3 ;  /* 0x000000ffff0c7224 */ /* 0x000fe200018e06ff */
[----:B------:R-:W-:Y:S01]  /*0ff0*/  LEA.HI.X R5, R13, UR7, R14, 0x2, P0 ;  /* 0x000000070d057c11 */ /* 0x000fe200080f140e */
[----:B------:R-:W2:Y:S01]  /*1000*/  LDG.E.CONSTANT R8, desc[UR10][R8.64] ;  /* 0x0000000a08087981 */ /* 0x000ea2000c1e9900 */
[----:B------:R-:W-:-:S03]  /*1010*/  LEA R10, P0, R15, UR6, 0x2 ;  /* 0x000000060f0a7c11 */ /* 0x000fc6000f8010ff */
[----:B------:R-:W2:Y:S01]  /*1020*/  LDG.E.CONSTANT R7, desc[UR10][R6.64] ;  /* 0x0000000a06077981 */ /* 0x000ea2000c1e9900 */
[----:B------:R-:W-:-:S03]  /*1030*/  LEA.HI.X R11, R15, UR7, R12, 0x2, P0 ;  /* 0x000000070f0b7c11 */ /* 0x000fc600080f140c */
[----:B------:R-:W2:Y:S04]  /*1040*/  LDG.E.CONSTANT R4, desc[UR10][R4.64] ;  /* 0x0000000a04047981 */ /* 0x000ea8000c1e9900 */
[----:B------:R-:W3:Y:S01]  /*1050*/  LDG.E.CONSTANT R10, desc[UR10][R10.64] ;  /* 0x0000000a0a0a7981 */ /* 0x000ee2000c1e9900 */
[----:B------:R-:W-:Y:S01]  /*1060*/  VIADD R2, R2, 0x4 ;  /* 0x0000000402027836 */ /* 0x000fe20000000000 */
[----:B--2---:R-:W-:-:S04]  /*1070*/  LOP3.LUT R12, R4, R8, R7, 0x80, !PT ;  /* 0x00000008040c7212 */ /* 0x004fc800078e8007 */
[----:B---3--:R-:W-:-:S07]  /*1080*/  LOP3.LUT R3, R3, R12, R10, 0x80, !PT ;  /* 0x0000000c03037212 */ /* 0x008fce00078e800a */
.L_x_4:
[----:B------:R-:W-:Y:S05]  /*1090*/  BRA.U !UP1, `(.L_x_0) ;  /* 0x0000000109447547 */ /* 0x000fea000b800000 */
[----:B------:R-:W0:Y:S01]  /*10a0*/  LDC.64 R4, c[0x0][0x390] ;  /* 0x0000e400ff047b82 */ /* 0x000e220000000a00 */
[----:B------:R-:W1:Y:S01]  /*10b0*/  LDCU.64 UR6, c[0x0][0x380] ;  /* 0x00007000ff0677ac */ /* 0x000e620008000a00 */
[----:B------:R-:W-:Y:S01]  /*10c0*/  UIADD3 UR4, UPT, UPT, -UR4, URZ, URZ ;  /* 0x000000ff04047290 */ /* 0x000fe2000fffe1ff */
[----:B01----:R-:W-:-:S11]  /*10d0*/  IMAD.WIDE.U32 R4, R2, 0x4, R4 ;  /* 0x0000000402047825 */ /* 0x003fd600078e0004 */
.L_x_5:
[----:B------:R-:W2:Y:S02]  /*10e0*/  LDG.E.CONSTANT R2, desc[UR10][R4.64] ;  /* 0x0000000a04027981 */ /* 0x000ea4000c1e9900 */
[----:B--2---:R-:W-:-:S05]  /*10f0*/  IMAD R7, R2, UR5, RZ ;  /* 0x0000000502077c24 */ /* 0x004fca000f8e02ff */
[----:B------:R-:W-:-:S05]  /*1100*/  IADD3 R2, P0, PT, R7, R0, RZ ;  /* 0x0000000007027210 */ /* 0x000fca0007f1e0ff */
[----:B------:R-:W-:Y:S01]  /*1110*/  IMAD.X R7, RZ, RZ, RZ, P0 ;  /* 0x000000ffff077224 */ /* 0x000fe200000e06ff */
[----:B------:R-:W-:-:S04]  /*1120*/  LEA R6, P0, R2, UR6, 0x2 ;  /* 0x0000000602067c11 */ /* 0x000fc8000f8010ff */
[----:B------:R-:W-:-:S05]  /*1130*/  LEA.HI.X R7, R2, UR7, R7, 0x2, P0 ;  /* 0x0000000702077c11 */ /* 0x000fca00080f1407 */
[----:B------:R-:W2:Y:S01]  /*1140*/  LDG.E.CONSTANT R6, desc[UR10][R6.64] ;  /* 0x0000000a06067981 */ /* 0x000ea2000c1e9900 */
[----:B------:R-:W-:Y:S01]  /*1150*/  UIADD3 UR4, UPT, UPT, UR4, 0x1, URZ ;  /* 0x0000000104047890 */ /* 0x000fe2000fffe0ff */
[----:B------:R-:W-:-:S03]  /*1160*/  IADD3 R4, P0, PT, R4, 0x4, RZ ;  /* 0x0000000404047810 */ /* 0x000fc60007f1e0ff */
[----:B------:R-:W-:Y:S02]  /*1170*/  UISETP.NE.AND UP0, UPT, UR4, URZ, UPT ;  /* 0x000000ff0400728c */ /* 0x000fe4000bf05270 */
[----:B------:R-:W-:Y:S01]  /*1180*/  IMAD.X R5, RZ, RZ, R5, P0 ;  /* 0x000000ffff057224 */ /* 0x000fe200000e0605 */
[----:B--2---:R-:W-:-:S06]  /*1190*/  LOP3.LUT R3, R6, R3, RZ, 0xc0, !PT ;  /* 0x0000000306037212 */ /* 0x004fcc00078ec0ff */
[----:B------:R-:W-:Y:S05]  /*11a0*/  BRA.U UP0, `(.L_x_5) ;  /* 0xfffffffd00cc7547 */ /* 0x000fea000b83ffff */
.L_x_0:
[----:B------:R-:W0:Y:S01]  /*11b0*/  LDC R5, c[0x0][0x3a8] ;  /* 0x0000ea00ff057b82 */ /* 0x000e220000000800 */
[----:B------:R-:W-:Y:S01]  /*11c0*/  ISETP.NE.AND P0, PT, R3, RZ, PT ;  /* 0x000000ff0300720c */ /* 0x000fe20003f05270 */
[----:B0-----:R-:W-:-:S05]  /*11d0*/  IMAD.SHL.U32 R2, R5, 0x8, RZ ;  /* 0x0000000805027824 */ /* 0x001fca00078e00ff */
[----:B------:R-:W-:-:S13]  /*11e0*/  ISETP.EQ.OR P0, PT, R2, RZ, !P0 ;  /* 0x000000ff0200720c */ /* 0x000fda0004702670 */
[----:B------:R-:W-:Y:S05]  /*11f0*/  @P0 EXIT ;  /* 0x000000000000094d */ /* 0x000fea0003800000 */
[----:B------:R-:W-:Y:S02]  /*1200*/  IMAD.SHL.U32 R0, R0, 0x8, RZ ;  /* 0x0000000800007824 */ /* 0x000fe400078e00ff */
[----:B------:R-:W-:Y:S02]  /*1210*/  IMAD.MOV.U32 R7, RZ, RZ, RZ ;  /* 0x000000ffff077224 */ /* 0x000fe400078e00ff */
[----:B------:R-:W-:Y:S02]  /*1220*/  VIADD R4, R0, 0x8 ;  /* 0x0000000800047836 */ /* 0x000fe40000000000 */
[----:B------:R-:W-:Y:S02]  /*1230*/  IMAD.MOV.U32 R9, RZ, RZ, 0x1 ;  /* 0x00000001ff097424 */ /* 0x000fe400078e00ff */
[----:B------:R-:W-:-:S07]  /*1240*/  IMAD R6, R4, R5, 0x1 ;  /* 0x0000000104067424 */ /* 0x000fce00078e0205 */
.L_x_6:
[C---:B0-----:R-:W-:Y:S02]  /*1250*/  LOP3.LUT R4, R3.reuse, 0x1, RZ, 0xc0, !PT ;  /* 0x0000000103047812 */ /* 0x041fe400078ec0ff */
[----:B------:R-:W-:Y:S02]  /*1260*/  ISETP.GT.U32.AND P0, PT, R3, 0x1, PT ;  /* 0x000000010300780c */ /* 0x000fe40003f04070 */
[----:B------:R-:W-:Y:S02]  /*1270*/  ISETP.NE.U32.AND P1, PT, R4, 0x1, PT ;  /* 0x000000010400780c */ /* 0x000fe40003f25070 */
[----:B------:R-:W-:Y:S02]  /*1280*/  ISETP.LT.U32.AND P2, PT, R9, R2, PT ;  /* 0x000000020900720c */ /* 0x000fe40003f41070 */
[----:B------:R-:W-:-:S09]  /*1290*/  SHF.R.U32.HI R3, RZ, 0x1, R3 ;  /* 0x00000001ff037819 */ /* 0x000fd20000011603 */
[----:B------:R-:W0:Y:S01]  /*12a0*/  @!P1 LDC R13, c[0x0][0x3a8] ;  /* 0x0000ea00ff0d9b82 */ /* 0x000e220000000800 */
[----:B------:R-:W-:Y:S02]  /*12b0*/  @!P1 IMAD.IADD R11, R6, 0x1, -R9 ;  /* 0x00000001060b9824 */ /* 0x000fe400078e0a09 */
[----:B------:R-:W-:-:S05]  /*12c0*/  VIADD R9, R9, 0x1 ;  /* 0x0000000109097836 */ /* 0x000fca0000000000 */
[----:B------:R-:W1:Y:S01]  /*12d0*/  @!P1 LDC.64 R4, c[0x0][0x3a0] ;  /* 0x0000e800ff049b82 */ /* 0x000e620000000a00 */
[----:B0-----:R-:W-:Y:S02]  /*12e0*/  @!P1 IMAD R13, R0, R13, R7 ;  /* 0x0000000d000d9224 */ /* 0x001fe400078e0207 */
[----:B------:R-:W-:Y:S02]  /*12f0*/  @!P1 VIADD R7, R7, 0x1 ;  /* 0x0000000107079836 */ /* 0x000fe40000000000 */
[----:B-1----:R-:W-:-:S05]  /*1300*/  @!P1 IMAD.WIDE.U32 R4, R13, 0x4, R4 ;  /* 0x000000040d049825 */ /* 0x002fca00078e0004 */
[----:B------:R0:W-:Y:S01]  /*1310*/  @!P1 STG.E desc[UR10][R4.64], R11 ;  /* 0x0000000b04009986 */ /* 0x0001e2000c10190a */
[----:B------:R-:W-:Y:S05]  /*1320*/  @P0 BRA P2, `(.L_x_6) ;  /* 0xfffffffc00c80947 */ /* 0x000fea000103ffff */
[----:B------:R-:W-:Y:S05]  /*1330*/  EXIT ;  /* 0x000000000000794d */ /* 0x000fea0003800000 */
.L_x_7:
[----:B------:R-:W-:-:S00]  /*1340*/  BRA `(.L_x_7) ;  /* 0xfffffffc00fc7947 */ /* 0x000fc0000383ffff */
[----:B------:R-:W-:-:S00]  /*1350*/  NOP ;  /* 0x0000000000007918 */ /* 0x000fc00000000000 */
        /* <DEDUP_REMOVED lines=10> */
.L_x_8:


//--------------------- .nv.shared.reserved.0     --------------------------
	.section	.nv.shared.reserved.0,"aw",@nobits
	.weak		__nv_reservedSMEM_offset_0_alias
	.size		__nv_reservedSMEM_offset_0_alias, 0, 64
	.other		__nv_reservedSMEM_offset_0_alias,@"STO_CUDA_RESERVED_SHARED STV_DEFAULT"
__nv_reservedSMEM_offset_0_alias:
	.zero		0
	.zero		64


//--------------------- .nv.constant0._Z11queryKernelPjjPKjjS_jj --------------------------
	.section	.nv.constant0._Z11queryKernelPjjPKjjS_jj,"a",@progbits
	.sectionflags	@""
	.align	4
.nv.constant0._Z11queryKernelPjjPKjjS_jj:
	.zero		944


//--------------------- SYMBOLS --------------------------

	.type		.nv.reservedSmem.offset0,@object
	.size		.nv.reservedSmem.offset0,0x4
